//
// Generated by NVIDIA NVVM Compiler
//
// Compiler Build ID: CL-36424714
// Cuda compilation tools, release 13.0, V13.0.88
// Based on NVVM 20.0.0
//

.version 9.0
.target sm_100
.address_size 64

	// .globl	_Z19get_approx_matchingv
.extern .func  (.param .b32 func_retval0) vprintf
(
	.param .b64 vprintf_param_0,
	.param .b64 vprintf_param_1
)
;
.global .align 4 .b8 d_edges_u[100];
.global .align 4 .b8 d_edges_v[100];
.global .align 4 .b8 d_visited_2[20];
.global .align 4 .b8 d_matched[100];
.global .align 4 .b8 d_first_edge[24];
.global .align 1 .b8 $str[37] = {80, 97, 105, 114, 105, 110, 103, 32, 37, 100, 32, 119, 105, 116, 104, 32, 37, 100, 32, 40, 101, 100, 103, 101, 32, 110, 117, 109, 98, 101, 114, 32, 37, 100, 41, 10};

.visible .entry _Z19get_approx_matchingv()
{
	.local .align 8 .b8 	__local_depot0[16];
	.reg .b64 	%SP;
	.reg .b64 	%SPL;
	.reg .pred 	%p<5>;
	.reg .b32 	%r<16>;
	.reg .b64 	%rd<19>;

	mov.u64 	%SPL, __local_depot0;
	cvta.local.u64 	%SP, %SPL;
	mov.u32 	%r7, %ctaid.x;
	shl.b32 	%r8, %r7, 10;
	mov.u32 	%r9, %tid.x;
	or.b32  	%r1, %r8, %r9;
	setp.gt.s32 	%p1, %r1, 24;
	@%p1 bra 	$L__BB0_6;
	mul.wide.s32 	%rd1, %r1, 4;
	mov.u64 	%rd2, d_first_edge;
	add.s64 	%rd3, %rd2, %rd1;
	ld.global.u32 	%r15, [%rd3];
	ld.global.u32 	%r3, [%rd3+4];
	setp.ge.u32 	%p2, %r15, %r3;
	@%p2 bra 	$L__BB0_6;
	mov.u64 	%rd5, d_edges_v;
	mov.u64 	%rd8, d_visited_2;
$L__BB0_3:
	mul.wide.s32 	%rd4, %r15, 4;
	add.s64 	%rd6, %rd5, %rd4;
	ld.global.u32 	%r5, [%rd6];
	mul.wide.s32 	%rd7, %r5, 4;
	add.s64 	%rd9, %rd8, %rd7;
	atom.global.exch.b32 	%r10, [%rd9], 1;
	setp.ne.s32 	%p3, %r10, 0;
	@%p3 bra 	$L__BB0_5;
	add.u64 	%rd10, %SP, 0;
	add.u64 	%rd11, %SPL, 0;
	mov.u64 	%rd13, d_edges_u;
	add.s64 	%rd14, %rd13, %rd4;
	ld.global.u32 	%r11, [%rd14];
	st.local.v2.u32 	[%rd11], {%r11, %r5};
	st.local.u32 	[%rd11+8], %r15;
	mov.u64 	%rd15, $str;
	cvta.global.u64 	%rd16, %rd15;
	{ // callseq 0, 0
	.param .b64 param0;
	st.param.b64 	[param0], %rd16;
	.param .b64 param1;
	st.param.b64 	[param1], %rd10;
	.param .b32 retval0;
	call.uni (retval0), 
	vprintf, 
	(
	param0, 
	param1
	);
	ld.param.b32 	%r12, [retval0];
	} // callseq 0
	mov.u64 	%rd17, d_matched;
	add.s64 	%rd18, %rd17, %rd4;
	mov.b32 	%r14, 1;
	st.global.u32 	[%rd18], %r14;
	bra.uni 	$L__BB0_6;
$L__BB0_5:
	add.s32 	%r15, %r15, 1;
	setp.lt.u32 	%p4, %r15, %r3;
	@%p4 bra 	$L__BB0_3;
$L__BB0_6:
	ret;

}


// ===== COMPILED SASS (sm_100) =====

	.target	sm_100

	.elftype	@"ET_EXEC"


//--------------------- .note.nv.tkinfo           --------------------------
	.section	.note.nv.tkinfo,"",@"SHT_NOTE"
	.sectionflags	@"SHF_NOTE_NV_TKINFO"
	.tkinfo
        /*0018*/ 	.word	0x00000002
        /*0030*/ 	.string	""
        /*0030*/ 	.string	"ptxas"
        /*0030*/ 	.string	"Cuda compilation tools, release 13.0, V13.0.88"
        /*0030*/ 	.string	"Build cuda_13.0.r13.0/compiler.36424714_0"
        /*0030*/ 	.string	"-arch sm_100 -m 64 "



//--------------------- .note.nv.cuinfo           --------------------------
	.section	.note.nv.cuinfo,"",@"SHT_NOTE"
	.sectionflags	@"SHF_NOTE_NV_CUINFO"
        /*0018*/ 	.short	0x0002
        /*001a*/ 	.short	0x0064
        /*001c*/ 	.short	0x0082
	.zero		2


//--------------------- .nv.info                  --------------------------
	.section	.nv.info,"",@"SHT_CUDA_INFO"
	.align	4


	//----- nvinfo : EIATTR_REGCOUNT
	.align		4
        /*0000*/ 	.byte	0x04, 0x2f
        /*0002*/ 	.short	(.L_7 - .L_6)
	.align		4
.L_6:
        /*0004*/ 	.word	index@(_Z19get_approx_matchingv)
        /*0008*/ 	.word	0x00000018


	//----- nvinfo : EIATTR_FRAME_SIZE
	.align		4
.L_7:
        /*000c*/ 	.byte	0x04, 0x11
        /*000e*/ 	.short	(.L_9 - .L_8)
	.align		4
.L_8:
        /*0010*/ 	.word	index@(_Z19get_approx_matchingv)
        /*0014*/ 	.word	0x00000010


	//----- nvinfo : EIATTR_MIN_STACK_SIZE
	.align		4
.L_9:
        /*0018*/ 	.byte	0x04, 0x12
        /*001a*/ 	.short	(.L_11 - .L_10)
	.align		4
.L_10:
        /*001c*/ 	.word	index@(_Z19get_approx_matchingv)
        /*0020*/ 	.word	0x00000010
.L_11:


//--------------------- .nv.compat                --------------------------
	.section	.nv.compat,"",@"SHT_CUDA_COMPAT_INFO"
	.align	4
        /*0000*/ 	.byte	0x02, 0x09, 0x00, 0x00, 0x02, 0x02, 0x01, 0x00, 0x02, 0x05, 0x05, 0x00, 0x03, 0x07, 0x01, 0x01
        /*0010*/ 	.byte	0x02, 0x03, 0x00, 0x00, 0x02, 0x06, 0x01, 0x00, 0x04, 0x0b, 0x08, 0x00, 0x09, 0x00, 0x00, 0x00
        /*0020*/ 	.byte	0x00, 0x00, 0x00, 0x00


//--------------------- .nv.info._Z19get_approx_matchingv --------------------------
	.section	.nv.info._Z19get_approx_matchingv,"",@"SHT_CUDA_INFO"
	.sectionflags	@""
	.align	4


	//----- nvinfo : EIATTR_CUDA_API_VERSION
	.align		4
        /*0000*/ 	.byte	0x04, 0x37
        /*0002*/ 	.short	(.L_13 - .L_12)
.L_12:
        /*0004*/ 	.word	0x00000082


	//----- nvinfo : EIATTR_SPARSE_MMA_MASK
	.align		4
.L_13:
        /*0008*/ 	.byte	0x03, 0x50
        /*000a*/ 	.short	0x0000


	//----- nvinfo : EIATTR_MAXREG_COUNT
	.align		4
        /*000c*/ 	.byte	0x03, 0x1b
        /*000e*/ 	.short	0x00ff


	//----- nvinfo : EIATTR_EXTERNS
	.align		4
        /*0010*/ 	.byte	0x04, 0x0f
        /*0012*/ 	.short	(.L_15 - .L_14)


	//   ....[0]....
	.align		4
.L_14:
        /*0014*/ 	.word	index@(vprintf)


	//----- nvinfo : EIATTR_MERCURY_ISA_VERSION
	.align		4
.L_15:
        /*0018*/ 	.byte	0x03, 0x5f
        /*001a*/ 	.short	0x0101


	//----- nvinfo : EIATTR_VRC_CTA_INIT_COUNT
	.align		4
        /*001c*/ 	.byte	0x02, 0x4a
	.zero		1
	.zero		1


	//----- nvinfo : EIATTR_SYSCALL_OFFSETS
	.align		4
        /*0020*/ 	.byte	0x04, 0x46
        /*0022*/ 	.short	(.L_17 - .L_16)


	//   ....[0]....
.L_16:
        /*0024*/ 	.word	0x000002f0


	//----- nvinfo : EIATTR_EXIT_INSTR_OFFSETS
	.align		4
.L_17:
        /*0028*/ 	.byte	0x04, 0x1c
        /*002a*/ 	.short	(.L_19 - .L_18)


	//   ....[0]....
.L_18:
        /*002c*/ 	.word	0x000000b0


	//   ....[1]....
        /*0030*/ 	.word	0x00000120


	//   ....[2]....
        /*0034*/ 	.word	0x00000220


	//   ....[3]....
        /*0038*/ 	.word	0x00000340


	//----- nvinfo : EIATTR_CRS_STACK_SIZE
	.align		4
.L_19:
        /*003c*/ 	.byte	0x04, 0x1e
        /*003e*/ 	.short	(.L_21 - .L_20)
.L_20:
        /*0040*/ 	.word	0x00000000


	//----- nvinfo : EIATTR_SW_WAR
	.align		4
.L_21:
        /*0044*/ 	.byte	0x04, 0x36
        /*0046*/ 	.short	(.L_23 - .L_22)
.L_22:
        /*0048*/ 	.word	0x00000008
.L_23:


//--------------------- .nv.callgraph             --------------------------
	.section	.nv.callgraph,"",@"SHT_CUDA_CALLGRAPH"
	.align	4
	.sectionentsize	8
	.align		4
        /*0000*/ 	.word	0x00000000
	.align		4
        /*0004*/ 	.word	0xffffffff
	.align		4
        /*0008*/ 	.word	index@(_Z19get_approx_matchingv)
	.align		4
        /*000c*/ 	.word	index@(vprintf)
	.align		4
        /*0010*/ 	.word	0x00000000
	.align		4
        /*0014*/ 	.word	0xfffffffe
	.align		4
        /*0018*/ 	.word	0x00000000
	.align		4
        /*001c*/ 	.word	0xfffffffd
	.align		4
        /*0020*/ 	.word	0x00000000
	.align		4
        /*0024*/ 	.word	0xfffffffc


//--------------------- .nv.constant4             --------------------------
	.section	.nv.constant4,"a",@progbits
	.align	8
	.align		8
.nv.constant4:
        /*0000*/ 	.dword	vprintf
	.align		8
        /*0008*/ 	.dword	d_edges_u
	.align		8
        /*0010*/ 	.dword	d_edges_v
	.align		8
        /*0018*/ 	.dword	d_visited_2
	.align		8
        /*0020*/ 	.dword	d_matched
	.align		8
        /*0028*/ 	.dword	d_first_edge
	.align		8
        /*0030*/ 	.dword	$str


//--------------------- .text._Z19get_approx_matchingv --------------------------
	.section	.text._Z19get_approx_matchingv,"ax",@progbits
	.align	128
        .global         _Z19get_approx_matchingv
        .type           _Z19get_approx_matchingv,@function
        .size           _Z19get_approx_matchingv,(.L_x_5 - _Z19get_approx_matchingv)
        .other          _Z19get_approx_matchingv,@"STO_CUDA_ENTRY STV_DEFAULT"
_Z19get_approx_matchingv:
.text._Z19get_approx_matchingv:
[----:B------:R-:W0:Y:S01]  /*0000*/  LDC R1, c[0x0][0x37c] ;  /* 0x0000df00ff017b82 */ /* 0x000e220000000800 */
[----:B------:R-:W1:Y:S07]  /*0010*/  S2R R5, SR_TID.X ;  /* 0x0000000000057919 */ /* 0x000e6e0000002100 */
[----:B------:R-:W2:Y:S01]  /*0020*/  S2UR UR4, SR_CTAID.X ;  /* 0x00000000000479c3 */ /* 0x000ea20000002500 */
[----:B------:R-:W3:Y:S01]  /*0030*/  LDCU UR5, c[0x0][0x2f8] ;  /* 0x00005f00ff0577ac */ /* 0x000ee20008000800 */
[----:B0-----:R-:W-:Y:S01]  /*0040*/  VIADD R1, R1, 0xfffffff0 ;  /* 0xfffffff001017836 */ /* 0x001fe20000000000 */
[----:B------:R-:W0:Y:S04]  /*0050*/  LDCU UR6, c[0x0][0x2fc] ;  /* 0x00005f80ff0677ac */ /* 0x000e280008000800 */
[----:B---3--:R-:W-:Y:S01]  /*0060*/  IADD3 R6, P1, PT, R1, UR5, RZ ;  /* 0x0000000501067c10 */ /* 0x008fe2000ff3e0ff */
[----:B--2---:R-:W-:-:S04]  /*0070*/  USHF.L.U32 UR4, UR4, 0xa, URZ ;  /* 0x0000000a04047899 */ /* 0x004fc800080006ff */
[----:B0-----:R-:W-:Y:S02]  /*0080*/  IMAD.X R7, RZ, RZ, UR6, P1 ;  /* 0x00000006ff077e24 */ /* 0x001fe400088e06ff */
[----:B-1----:R-:W-:-:S04]  /*0090*/  LOP3.LUT R5, R5, UR4, RZ, 0xfc, !PT ;  /* 0x0000000405057c12 */ /* 0x002fc8000f8efcff */
[----:B------:R-:W-:-:S13]  /*00a0*/  ISETP.GT.AND P0, PT, R5, 0x18, PT ;  /* 0x000000180500780c */ /* 0x000fda0003f04270 */
[----:B------:R-:W-:Y:S05]  /*00b0*/  @P0 EXIT ;  /* 0x000000000000094d */ /* 0x000fea0003800000 */
[----:B------:R-:W0:Y:S01]  /*00c0*/  LDC.64 R2, c[0x4][0x28] ;  /* 0x01000a00ff027b82 */ /* 0x000e220000000a00 */
[----:B------:R-:W1:Y:S01]  /*00d0*/  LDCU.64 UR36, c[0x0][0x358] ;  /* 0x00006b00ff2477ac */ /* 0x000e620008000a00 */
[----:B0-----:R-:W-:-:S05]  /*00e0*/  IMAD.WIDE R2, R5, 0x4, R2 ;  /* 0x0000000405027825 */ /* 0x001fca00078e0202 */
[----:B-1----:R-:W2:Y:S04]  /*00f0*/  LDG.E R0, desc[UR36][R2.64] ;  /* 0x0000002402007981 */ /* 0x002ea8000c1e1900 */
[----:B------:R-:W2:Y:S02]  /*0100*/  LDG.E R17, desc[UR36][R2.64+0x4] ;  /* 0x0000042402117981 */ /* 0x000ea4000c1e1900 */
[----:B--2---:R-:W-:-:S13]  /*0110*/  ISETP.GE.U32.AND P0, PT, R0, R17, PT ;  /* 0x000000110000720c */ /* 0x004fda0003f06070 */
[----:B------:R-:W-:Y:S05]  /*0120*/  @P0 EXIT ;  /* 0x000000000000094d */ /* 0x000fea0003800000 */
[----:B------:R-:W0:Y:S01]  /*0130*/  LDC.64 R12, c[0x4][0x10] ;  /* 0x01000400ff0c7b82 */ /* 0x000e220000000a00 */
[----:B------:R-:W-:Y:S01]  /*0140*/  BSSY B0, `(.L_x_0) ;  /* 0x000000f000007945 */ /* 0x000fe20003800000 */
[----:B------:R-:W-:-:S06]  /*0150*/  MOV R2, R0 ;  /* 0x0000000000027202 */ /* 0x000fcc0000000f00 */
[----:B------:R-:W1:Y:S02]  /*0160*/  LDC.64 R14, c[0x4][0x18] ;  /* 0x01000600ff0e7b82 */ /* 0x000e640000000a00 */
.L_x_2:
[----:B0-----:R-:W-:-:S05]  /*0170*/  IMAD.WIDE R4, R2, 0x4, R12 ;  /* 0x0000000402047825 */ /* 0x001fca00078e020c */
[----:B------:R-:W1:Y:S01]  /*0180*/  LDG.E R11, desc[UR36][R4.64] ;  /* 0x00000024040b7981 */ /* 0x000e62000c1e1900 */
[----:B------:R-:W-:Y:S01]  /*0190*/  IMAD.MOV.U32 R3, RZ, RZ, 0x1 ;  /* 0x00000001ff037424 */ /* 0x000fe200078e00ff */
[----:B------:R-:W-:Y:S05]  /*01a0*/  YIELD ;  /* 0x0000000000007946 */ /* 0x000fea0003800000 */
[----:B-1----:R-:W-:-:S06]  /*01b0*/  IMAD.WIDE R8, R11, 0x4, R14 ;  /* 0x000000040b087825 */ /* 0x002fcc00078e020e */
[----:B------:R-:W2:Y:S02]  /*01c0*/  ATOMG.E.EXCH.STRONG.GPU PT, R8, desc[UR36][R8.64], R3 ;  /* 0x80000003080879a8 */ /* 0x000ea4000c1ef124 */
[----:B--2---:R-:W-:-:S13]  /*01d0*/  ISETP.NE.AND P0, PT, R8, RZ, PT ;  /* 0x000000ff0800720c */ /* 0x004fda0003f05270 */
[----:B------:R-:W-:Y:S05]  /*01e0*/  @!P0 BRA `(.L_x_1) ;  /* 0x0000000000108947 */ /* 0x000fea0003800000 */
[----:B------:R-:W-:-:S04]  /*01f0*/  IADD3 R2, PT, PT, R2, 0x1, RZ ;  /* 0x0000000102027810 */ /* 0x000fc80007ffe0ff */
[----:B------:R-:W-:-:S13]  /*0200*/  ISETP.GE.U32.AND P0, PT, R2, R17, PT ;  /* 0x000000110200720c */ /* 0x000fda0003f06070 */
[----:B------:R-:W-:Y:S05]  /*0210*/  @!P0 BRA `(.L_x_2) ;  /* 0xfffffffc00d48947 */ /* 0x000fea000383ffff */
[----:B------:R-:W-:Y:S05]  /*0220*/  EXIT ;  /* 0x000000000000794d */ /* 0x000fea0003800000 */
.L_x_1:
[----:B------:R-:W-:Y:S05]  /*0230*/  BSYNC B0 ;  /* 0x0000000000007941 */ /* 0x000fea0003800000 */
.L_x_0:
[----:B------:R-:W0:Y:S01]  /*0240*/  LDC.64 R8, c[0x4][0x8] ;  /* 0x01000200ff087b82 */ /* 0x000e220000000a00 */
[----:B------:R-:W-:Y:S01]  /*0250*/  MOV R0, 0x0 ;  /* 0x0000000000007802 */ /* 0x000fe20000000f00 */
[----:B------:R-:W1:Y:S01]  /*0260*/  LDCU.64 UR4, c[0x4][0x30] ;  /* 0x01000600ff0477ac */ /* 0x000e620008000a00 */
[----:B0-----:R-:W-:-:S05]  /*0270*/  IMAD.WIDE R8, R2, 0x4, R8 ;  /* 0x0000000402087825 */ /* 0x001fca00078e0208 */
[----:B------:R-:W2:Y:S01]  /*0280*/  LDG.E R10, desc[UR36][R8.64] ;  /* 0x00000024080a7981 */ /* 0x000ea2000c1e1900 */
[----:B------:R0:W3:Y:S01]  /*0290*/  LDC.64 R12, c[0x4][R0] ;  /* 0x01000000000c7b82 */ /* 0x0000e20000000a00 */
[----:B-1----:R-:W-:Y:S01]  /*02a0*/  IMAD.U32 R4, RZ, RZ, UR4 ;  /* 0x00000004ff047e24 */ /* 0x002fe2000f8e00ff */
[----:B------:R-:W-:Y:S01]  /*02b0*/  MOV R5, UR5 ;  /* 0x0000000500057c02 */ /* 0x000fe20008000f00 */
[----:B------:R0:W-:Y:S04]  /*02c0*/  STL [R1+0x8], R2 ;  /* 0x0000080201007387 */ /* 0x0001e80000100800 */
[----:B--23--:R0:W-:Y:S02]  /*02d0*/  STL.64 [R1], R10 ;  /* 0x0000000a01007387 */ /* 0x00c1e40000100a00 */
[----:B------:R-:W-:-:S07]  /*02e0*/  LEPC R20, `(.L_x_3) ;  /* 0x000000001014794e */ /* 0x000fce0000000000 */
[----:B0-----:R-:W-:Y:S05]  /*02f0*/  CALL.ABS.NOINC R12 ;  /* 0x000000000c007343 */ /* 0x001fea0003c00000 */
.L_x_3:
[----:B------:R-:W0:Y:S01]  /*0300*/  LDC.64 R4, c[0x4][0x20] ;  /* 0x01000800ff047b82 */ /* 0x000e220000000a00 */
[----:B------:R-:W-:Y:S02]  /*0310*/  IMAD.MOV.U32 R7, RZ, RZ, 0x1 ;  /* 0x00000001ff077424 */ /* 0x000fe400078e00ff */
[----:B0-----:R-:W-:-:S05]  /*0320*/  IMAD.WIDE R2, R2, 0x4, R4 ;  /* 0x0000000402027825 */ /* 0x001fca00078e0204 */
[----:B------:R-:W-:Y:S01]  /*0330*/  STG.E desc[UR36][R2.64], R7 ;  /* 0x0000000702007986 */ /* 0x000fe2000c101924 */
[----:B------:R-:W-:Y:S05]  /*0340*/  EXIT ;  /* 0x000000000000794d */ /* 0x000fea0003800000 */
.L_x_4:
[----:B------:R-:W-:-:S00]  /*0350*/  BRA `(.L_x_4) ;  /* 0xfffffffc00fc7947 */ /* 0x000fc0000383ffff */
[----:B------:R-:W-:-:S00]  /*0360*/  NOP ;  /* 0x0000000000007918 */ /* 0x000fc00000000000 */
        /* <DEDUP_REMOVED lines=9> */
.L_x_5:


//--------------------- .nv.global.init           --------------------------
	.section	.nv.global.init,"aw",@progbits
.nv.global.init:
	.type		$str,@object
	.size		$str,(.L_5 - $str)
$str:
        /*0000*/ 	.byte	0x50, 0x61, 0x69, 0x72, 0x69, 0x6e, 0x67, 0x20, 0x25, 0x64, 0x20, 0x77, 0x69, 0x74, 0x68, 0x20
        /*0010*/ 	.byte	0x25, 0x64, 0x20, 0x28, 0x65, 0x64, 0x67, 0x65, 0x20, 0x6e, 0x75, 0x6d, 0x62, 0x65, 0x72, 0x20
        /*0020*/ 	.byte	0x25, 0x64, 0x29, 0x0a, 0x00
.L_5:


//--------------------- .nv.shared.reserved.0     --------------------------
	.section	.nv.shared.reserved.0,"aw",@nobits
	.weak		__nv_reservedSMEM_offset_0_alias
	.size		__nv_reservedSMEM_offset_0_alias, 0, 64
	.other		__nv_reservedSMEM_offset_0_alias,@"STO_CUDA_RESERVED_SHARED STV_DEFAULT"
__nv_reservedSMEM_offset_0_alias:
	.zero		0
	.zero		64


//--------------------- .nv.global                --------------------------
	.section	.nv.global,"aw",@nobits
	.align	4
.nv.global:
	.type		d_visited_2,@object
	.size		d_visited_2,(d_first_edge - d_visited_2)
d_visited_2:
	.zero		20
	.type		d_first_edge,@object
	.size		d_first_edge,(d_edges_u - d_first_edge)
d_first_edge:
	.zero		24
	.type		d_edges_u,@object
	.size		d_edges_u,(d_matched - d_edges_u)
d_edges_u:
	.zero		100
	.type		d_matched,@object
	.size		d_matched,(d_edges_v - d_matched)
d_matched:
	.zero		100
	.type		d_edges_v,@object
	.size		d_edges_v,(.L_1 - d_edges_v)
d_edges_v:
	.zero		100
.L_1:


//--------------------- .nv.constant0._Z19get_approx_matchingv --------------------------
	.section	.nv.constant0._Z19get_approx_matchingv,"a",@progbits
	.sectionflags	@""
	.align	4
.nv.constant0._Z19get_approx_matchingv:
	.zero		896


//--------------------- SYMBOLS --------------------------

	.type		.nv.reservedSmem.offset0,@object
	.size		.nv.reservedSmem.offset0,0x4
	.type		vprintf,@function
